	.headerflags	@"EF_CUDA_TEXMODE_UNIFIED EF_CUDA_64BIT_ADDRESS EF_CUDA_ACCELERATORS EF_CUDA_SM90 EF_CUDA_VIRTUAL_SM(EF_CUDA_SM90)"
	.elftype	@"ET_EXEC"


//--------------------- .nv.info                  --------------------------
	.section	.nv.info,"",@"SHT_CUDA_INFO"
	.align	4


	//----- nvinfo : EIATTR_REGCOUNT
	.align		4
        /*0000*/ 	.byte	0x04, 0x2f
        /*0002*/ 	.short	(.L_4 - .L_3)
	.align		4
.L_3:
        /*0004*/ 	.word	index@(triton_poi_fused_embedding_mul_sigmoid_2)
        /*0008*/ 	.word	0x00000018


	//----- nvinfo : EIATTR_MIN_STACK_SIZE
	.align		4
.L_4:
        /*000c*/ 	.byte	0x04, 0x12
        /*000e*/ 	.short	(.L_6 - .L_5)
	.align		4
.L_5:
        /*0010*/ 	.word	index@(triton_poi_fused_embedding_mul_sigmoid_2)
        /*0014*/ 	.word	0x00000000


	//----- nvinfo : EIATTR_FRAME_SIZE
	.align		4
.L_6:
        /*0018*/ 	.byte	0x04, 0x11
        /*001a*/ 	.short	(.L_8 - .L_7)
	.align		4
.L_7:
        /*001c*/ 	.word	index@(triton_poi_fused_embedding_mul_sigmoid_2)
        /*0020*/ 	.word	0x00000000


	//----- nvinfo : EIATTR_MIN_STACK_SIZE
	.align		4
.L_8:
        /*0024*/ 	.byte	0x04, 0x12
        /*0026*/ 	.short	(.L_10 - .L_9)
	.align		4
.L_9:
        /*0028*/ 	.word	index@(triton_poi_fused_embedding_mul_sigmoid_2)
        /*002c*/ 	.word	0x00000000
.L_10:


//--------------------- .nv.info.triton_poi_fused_embedding_mul_sigmoid_2 --------------------------
	.section	.nv.info.triton_poi_fused_embedding_mul_sigmoid_2,"",@"SHT_CUDA_INFO"
	.sectionflags	@""
	.align	4


	//----- nvinfo : EIATTR_CUDA_API_VERSION
	.align		4
        /*0000*/ 	.byte	0x04, 0x37
        /*0002*/ 	.short	(.L_12 - .L_11)
.L_11:
        /*0004*/ 	.word	0x0000007c


	//----- nvinfo : EIATTR_KPARAM_INFO
	.align		4
.L_12:
        /*0008*/ 	.byte	0x04, 0x17
        /*000a*/ 	.short	(.L_14 - .L_13)
.L_13:
        /*000c*/ 	.word	0x00000000
        /*0010*/ 	.short	0x0005
        /*0012*/ 	.short	0x0028
        /*0014*/ 	.byte	0x00, 0xf0, 0x11, 0x00


	//----- nvinfo : EIATTR_KPARAM_INFO
	.align		4
.L_14:
        /*0018*/ 	.byte	0x04, 0x17
        /*001a*/ 	.short	(.L_16 - .L_15)
.L_15:
        /*001c*/ 	.word	0x00000000
        /*0020*/ 	.short	0x0004
        /*0022*/ 	.short	0x0020
        /*0024*/ 	.byte	0x00, 0xf4, 0x21, 0x00


	//----- nvinfo : EIATTR_KPARAM_INFO
	.align		4
.L_16:
        /*0028*/ 	.byte	0x04, 0x17
        /*002a*/ 	.short	(.L_18 - .L_17)
.L_17:
        /*002c*/ 	.word	0x00000000
        /*0030*/ 	.short	0x0003
        /*0032*/ 	.short	0x0018
        /*0034*/ 	.byte	0x00, 0xf4, 0x21, 0x00


	//----- nvinfo : EIATTR_KPARAM_INFO
	.align		4
.L_18:
        /*0038*/ 	.byte	0x04, 0x17
        /*003a*/ 	.short	(.L_20 - .L_19)
.L_19:
        /*003c*/ 	.word	0x00000000
        /*0040*/ 	.short	0x0002
        /*0042*/ 	.short	0x0010
        /*0044*/ 	.byte	0x00, 0xf4, 0x21, 0x00


	//----- nvinfo : EIATTR_KPARAM_INFO
	.align		4
.L_20:
        /*0048*/ 	.byte	0x04, 0x17
        /*004a*/ 	.short	(.L_22 - .L_21)
.L_21:
        /*004c*/ 	.word	0x00000000
        /*0050*/ 	.short	0x0001
        /*0052*/ 	.short	0x0008
        /*0054*/ 	.byte	0x00, 0xf4, 0x21, 0x00


	//----- nvinfo : EIATTR_KPARAM_INFO
	.align		4
.L_22:
        /*0058*/ 	.byte	0x04, 0x17
        /*005a*/ 	.short	(.L_24 - .L_23)
.L_23:
        /*005c*/ 	.word	0x00000000
        /*0060*/ 	.short	0x0000
        /*0062*/ 	.short	0x0000
        /*0064*/ 	.byte	0x00, 0xf4, 0x21, 0x00


	//----- nvinfo : EIATTR_SPARSE_MMA_MASK
	.align		4
.L_24:
        /*0068*/ 	.byte	0x03, 0x50
        /*006a*/ 	.short	0x0000


	//----- nvinfo : EIATTR_MAXREG_COUNT
	.align		4
        /*006c*/ 	.byte	0x03, 0x1b
        /*006e*/ 	.short	0x00ff


	//----- nvinfo : EIATTR_EXTERNS
	.align		4
        /*0070*/ 	.byte	0x04, 0x0f
        /*0072*/ 	.short	(.L_26 - .L_25)


	//   ....[0]....
	.align		4
.L_25:
        /*0074*/ 	.word	index@(__assertfail)


	//----- nvinfo : EIATTR_SYSCALL_OFFSETS
	.align		4
.L_26:
        /*0078*/ 	.byte	0x04, 0x46
        /*007a*/ 	.short	(.L_28 - .L_27)


	//   ....[0]....
.L_27:
        /*007c*/ 	.word	0x000002f0


	//----- nvinfo : EIATTR_EXIT_INSTR_OFFSETS
	.align		4
.L_28:
        /*0080*/ 	.byte	0x04, 0x1c
        /*0082*/ 	.short	(.L_30 - .L_29)


	//   ....[0]....
.L_29:
        /*0084*/ 	.word	0x00000750


	//   ....[1]....
        /*0088*/ 	.word	0x00000770


	//----- nvinfo : EIATTR_REQNTID
	.align		4
.L_30:
        /*008c*/ 	.byte	0x04, 0x10
        /*008e*/ 	.short	(.L_32 - .L_31)
.L_31:
        /*0090*/ 	.word	0x00000080
        /*0094*/ 	.word	0x00000001
        /*0098*/ 	.word	0x00000001


	//----- nvinfo : EIATTR_CRS_STACK_SIZE
	.align		4
.L_32:
        /*009c*/ 	.byte	0x04, 0x1e
        /*009e*/ 	.short	(.L_34 - .L_33)
.L_33:
        /*00a0*/ 	.word	0x00000000


	//----- nvinfo : EIATTR_CBANK_PARAM_SIZE
	.align		4
.L_34:
        /*00a4*/ 	.byte	0x03, 0x19
        /*00a6*/ 	.short	0x002c


	//----- nvinfo : EIATTR_PARAM_CBANK
	.align		4
        /*00a8*/ 	.byte	0x04, 0x0a
        /*00aa*/ 	.short	(.L_36 - .L_35)
	.align		4
.L_35:
        /*00ac*/ 	.word	index@(.nv.constant0.triton_poi_fused_embedding_mul_sigmoid_2)
        /*00b0*/ 	.short	0x0210
        /*00b2*/ 	.short	0x002c


	//----- nvinfo : EIATTR_SW_WAR
	.align		4
.L_36:
        /*00b4*/ 	.byte	0x04, 0x36
        /*00b6*/ 	.short	(.L_38 - .L_37)
.L_37:
        /*00b8*/ 	.word	0x00000008
.L_38:


//--------------------- .nv.callgraph             --------------------------
	.section	.nv.callgraph,"",@"SHT_CUDA_CALLGRAPH"
	.align	4
	.sectionentsize	8
	.align		4
        /*0000*/ 	.word	0x00000000
	.align		4
        /*0004*/ 	.word	0xffffffff
	.align		4
        /*0008*/ 	.word	index@(triton_poi_fused_embedding_mul_sigmoid_2)
	.align		4
        /*000c*/ 	.word	index@(__assertfail)
	.align		4
        /*0010*/ 	.word	0x00000000
	.align		4
        /*0014*/ 	.word	0xfffffffe
	.align		4
        /*0018*/ 	.word	0x00000000
	.align		4
        /*001c*/ 	.word	0xfffffffd
	.align		4
        /*0020*/ 	.word	0x00000000
	.align		4
        /*0024*/ 	.word	0xfffffffc


//--------------------- .nv.constant4             --------------------------
	.section	.nv.constant4,"a",@progbits
	.align	8
	.align		8
.nv.constant4:
        /*0000*/ 	.dword	__assertfail
	.align		8
        /*0008*/ 	.dword	assertFunc_0
	.align		8
        /*0010*/ 	.dword	assertFile_0
	.align		8
        /*0018*/ 	.dword	assertMessage_0


//--------------------- .text.triton_poi_fused_embedding_mul_sigmoid_2 --------------------------
	.section	.text.triton_poi_fused_embedding_mul_sigmoid_2,"ax",@progbits
	.sectionflags	@"SHF_BARRIERS=1"
	.align	128
        .global         triton_poi_fused_embedding_mul_sigmoid_2
        .type           triton_poi_fused_embedding_mul_sigmoid_2,@function
        .size           triton_poi_fused_embedding_mul_sigmoid_2,(.L_x_2 - triton_poi_fused_embedding_mul_sigmoid_2)
        .other          triton_poi_fused_embedding_mul_sigmoid_2,@"STO_CUDA_ENTRY STV_DEFAULT"
triton_poi_fused_embedding_mul_sigmoid_2:
.text.triton_poi_fused_embedding_mul_sigmoid_2:
[----:B------:R-:W0:Y:S02]  /*0000*/  LDC R1, c[0x0][0x28] ;  /* 0x00000a00ff017b82 */ /* 0x000e240000000800 */
[----:B------:R-:W1:Y:S01]  /*0010*/  S2R R0, SR_TID.X ;  /* 0x0000000000007919 */ /* 0x000e620000002100 */
[----:B------:R-:W2:Y:S01]  /*0020*/  LDC.64 R4, c[0x0][0x210] ;  /* 0x00008400ff047b82 */ /* 0x000ea20000000a00 */
[----:B------:R-:W-:Y:S01]  /*0030*/  ULDC.64 UR4, c[0x0][0x208] ;  /* 0x0000820000047ab9 */ /* 0x000fe20000000a00 */
[----:B------:R-:W3:Y:S06]  /*0040*/  S2R R11, SR_CTAID.X ;  /* 0x00000000000b7919 */ /* 0x000eec0000002500 */
[----:B------:R-:W4:Y:S01]  /*0050*/  LDC.64 R6, c[0x0][0x220] ;  /* 0x00008800ff067b82 */ /* 0x000f220000000a00 */
[----:B-1----:R-:W-:-:S04]  /*0060*/  SHF.L.U32 R0, R0, 0x1, RZ ;  /* 0x0000000100007819 */ /* 0x002fc800000006ff */
[----:B------:R-:W-:-:S04]  /*0070*/  LOP3.LUT R0, R0, 0xfe, RZ, 0xc0, !PT ;  /* 0x000000fe00007812 */ /* 0x000fc800078ec0ff */
[----:B---3--:R-:W-:-:S04]  /*0080*/  LEA R0, R11, R0, 0x8 ;  /* 0x000000000b007211 */ /* 0x008fc800078e40ff */
[----:B------:R-:W-:Y:S02]  /*0090*/  SHF.R.S32.HI R3, RZ, 0x1f, R0 ;  /* 0x0000001fff037819 */ /* 0x000fe40000011400 */
[----:B------:R-:W-:Y:S02]  /*00a0*/  ISETP.GE.AND P1, PT, R0, 0x400, PT ;  /* 0x000004000000780c */ /* 0x000fe40003f26270 */
[----:B------:R-:W-:-:S04]  /*00b0*/  LEA.HI R3, R3, R0, RZ, 0x2 ;  /* 0x0000000003037211 */ /* 0x000fc800078f10ff */
[----:B------:R-:W-:Y:S02]  /*00c0*/  SHF.R.S32.HI R9, RZ, 0x2, R3 ;  /* 0x00000002ff097819 */ /* 0x000fe40000011403 */
[----:B------:R-:W-:-:S03]  /*00d0*/  CS2R R2, SRZ ;  /* 0x0000000000027805 */ /* 0x000fc6000001ff00 */
[----:B--2---:R-:W-:-:S05]  /*00e0*/  IMAD.WIDE R4, R9, 0x8, R4 ;  /* 0x0000000809047825 */ /* 0x004fca00078e0204 */
[----:B------:R-:W2:Y:S01]  /*00f0*/  @!P1 LDG.E.EL.64 R2, desc[UR4][R4.64] ;  /* 0x0000000404029981 */ /* 0x000ea2000c2e1b00 */
[----:B------:R-:W-:Y:S02]  /*0100*/  SHF.R.S32.HI R11, RZ, 0x17, R11 ;  /* 0x00000017ff0b7819 */ /* 0x000fe4000001140b */
[----:B------:R-:W-:Y:S02]  /*0110*/  CS2R R14, SRZ ;  /* 0x00000000000e7805 */ /* 0x000fe4000001ff00 */
[----:B------:R-:W-:-:S04]  /*0120*/  SGXT R11, R11, 0x1 ;  /* 0x000000010b0b781a */ /* 0x000fc80000000200 */
[----:B------:R-:W-:-:S04]  /*0130*/  LEA.HI R11, R11, R0, RZ, 0x8 ;  /* 0x000000000b0b7211 */ /* 0x000fc800078f40ff */
[----:B------:R-:W-:-:S05]  /*0140*/  LOP3.LUT R11, R11, 0xffffff00, RZ, 0xc0, !PT ;  /* 0xffffff000b0b7812 */ /* 0x000fca00078ec0ff */
[----:B------:R-:W-:-:S04]  /*0150*/  IMAD.IADD R11, R0, 0x1, -R11 ;  /* 0x00000001000b7824 */ /* 0x000fc800078e0a0b */
[----:B----4-:R-:W-:-:S05]  /*0160*/  IMAD.WIDE R6, R11, 0x4, R6 ;  /* 0x000000040b067825 */ /* 0x010fca00078e0206 */
[----:B------:R1:W5:Y:S01]  /*0170*/  @!P1 LDG.E.EL.64 R14, desc[UR4][R6.64] ;  /* 0x00000004060e9981 */ /* 0x000362000c2e1b00 */
[----:B--2---:R-:W-:-:S04]  /*0180*/  SHF.R.U32.HI R5, RZ, 0x1d, R3 ;  /* 0x0000001dff057819 */ /* 0x004fc80000011603 */
[----:B------:R-:W-:-:S04]  /*0190*/  LOP3.LUT R5, R5, 0x4, RZ, 0xc0, !PT ;  /* 0x0000000405057812 */ /* 0x000fc800078ec0ff */
[----:B------:R-:W-:-:S04]  /*01a0*/  IADD3 R16, P0, R2, R5, RZ ;  /* 0x0000000502107210 */ /* 0x000fc80007f1e0ff */
[----:B------:R-:W-:Y:S02]  /*01b0*/  IADD3.X R17, RZ, R3, RZ, P0, !PT ;  /* 0x00000003ff117210 */ /* 0x000fe400007fe4ff */
[----:B------:R-:W-:-:S04]  /*01c0*/  ISETP.GE.U32.AND P0, PT, R16, 0x4, PT ;  /* 0x000000041000780c */ /* 0x000fc80003f06070 */
[----:B------:R-:W-:-:S04]  /*01d0*/  ISETP.GE.U32.AND.EX P0, PT, R17, RZ, PT, P0 ;  /* 0x000000ff1100720c */ /* 0x000fc80003f06100 */
[----:B------:R-:W-:-:S13]  /*01e0*/  ISETP.GT.OR P0, PT, R0, 0x3ff, !P0 ;  /* 0x000003ff0000780c */ /* 0x000fda0004704670 */
[----:B-1----:R-:W-:Y:S05]  /*01f0*/  @P0 BRA `(.L_x_0) ;  /* 0x0000000000400947 */ /* 0x002fea0003800000 */
[----:B------:R-:W-:Y:S01]  /*0200*/  MOV R2, 0x0 ;  /* 0x0000000000027802 */ /* 0x000fe20000000f00 */
[----:B------:R-:W-:Y:S01]  /*0210*/  ULDC.64 UR6, c[0x4][0x18] ;  /* 0x0100060000067ab9 */ /* 0x000fe20000000a00 */
[----:B------:R-:W-:Y:S01]  /*0220*/  ULDC.64 UR8, c[0x4][0x8] ;  /* 0x0100020000087ab9 */ /* 0x000fe20000000a00 */
[----:B------:R-:W-:Y:S01]  /*0230*/  MOV R4, UR6 ;  /* 0x0000000600047c02 */ /* 0x000fe20008000f00 */
[----:B------:R-:W-:Y:S01]  /*0240*/  IMAD.U32 R5, RZ, RZ, UR7 ;  /* 0x00000007ff057e24 */ /* 0x000fe2000f8e00ff */
[----:B------:R-:W-:Y:S01]  /*0250*/  ULDC.64 UR6, c[0x4][0x10] ;  /* 0x0100040000067ab9 */ /* 0x000fe20000000a00 */
[----:B------:R-:W1:Y:S01]  /*0260*/  LDC.64 R2, c[0x4][R2] ;  /* 0x0100000002027b82 */ /* 0x000e620000000a00 */
[----:B------:R-:W-:Y:S01]  /*0270*/  HFMA2.MMA R8, -RZ, RZ, 0, 2.02655792236328125e-06 ;  /* 0x00000022ff087435 */ /* 0x000fe200000001ff */
[----:B------:R-:W-:Y:S01]  /*0280*/  MOV R6, UR6 ;  /* 0x0000000600067c02 */ /* 0x000fe20008000f00 */
[----:B------:R-:W-:Y:S01]  /*0290*/  IMAD.U32 R10, RZ, RZ, UR8 ;  /* 0x00000008ff0a7e24 */ /* 0x000fe2000f8e00ff */
[----:B------:R-:W-:Y:S01]  /*02a0*/  MOV R7, UR7 ;  /* 0x0000000700077c02 */ /* 0x000fe20008000f00 */
[----:B------:R-:W-:Y:S01]  /*02b0*/  IMAD.MOV.U32 R12, RZ, RZ, 0x1 ;  /* 0x00000001ff0c7424 */ /* 0x000fe200078e00ff */
[----:B------:R-:W-:-:S02]  /*02c0*/  MOV R11, UR9 ;  /* 0x00000009000b7c02 */ /* 0x000fc40008000f00 */
[----:B------:R-:W-:-:S07]  /*02d0*/  MOV R13, RZ ;  /* 0x000000ff000d7202 */ /* 0x000fce0000000f00 */
[----:B------:R-:W-:-:S07]  /*02e0*/  LEPC R20, `(.L_x_0) ;  /* 0x000000001014794e */ /* 0x000fce0000000000 */
[----:B01---5:R-:W-:Y:S05]  /*02f0*/  CALL.ABS.NOINC R2 ;  /* 0x0000000002007343 */ /* 0x023fea0003c00000 */
.L_x_0:
[----:B------:R-:W-:Y:S05]  /*0300*/  WARPSYNC.ALL ;  /* 0x0000000000007948 */ /* 0x000fea0003800000 */
[----:B------:R-:W-:Y:S01]  /*0310*/  BAR.SYNC.DEFER_BLOCKING 0x0 ;  /* 0x0000000000007b1d */ /* 0x000fe20000010000 */
[----:B------:R-:W-:Y:S01]  /*0320*/  IMAD R9, R9, -0x4, R0 ;  /* 0xfffffffc09097824 */ /* 0x000fe200078e0200 */
[----:B------:R-:W-:-:S04]  /*0330*/  CS2R R2, SRZ ;  /* 0x0000000000027805 */ /* 0x000fc8000001ff00 */
[----:B------:R-:W-:Y:S02]  /*0340*/  ULDC.64 UR6, c[0x0][0x218] ;  /* 0x0000860000067ab9 */ /* 0x000fe40000000a00 */
[----:B------:R-:W-:-:S04]  /*0350*/  LEA R4, P0, R16, UR6, 0x4 ;  /* 0x0000000610047c11 */ /* 0x000fc8000f8020ff */
[----:B------:R-:W-:-:S03]  /*0360*/  LEA.HI.X R5, R16, UR7, R17, 0x4, P0 ;  /* 0x0000000710057c11 */ /* 0x000fc600080f2411 */
[----:B------:R-:W-:-:S05]  /*0370*/  IMAD.WIDE R4, R9, 0x4, R4 ;  /* 0x0000000409047825 */ /* 0x000fca00078e0204 */
[----:B------:R-:W2:Y:S01]  /*0380*/  @!P1 LDG.E.64 R2, desc[UR4][R4.64] ;  /* 0x0000000404029981 */ /* 0x000ea2000c1e1b00 */
[----:B-----5:R-:W-:-:S04]  /*0390*/  FADD R6, RZ, -R14 ;  /* 0x8000000eff067221 */ /* 0x020fc80000000000 */
[----:B------:R-:W-:Y:S01]  /*03a0*/  FMUL R8, R6, 1.4426950216293334961 ;  /* 0x3fb8aa3b06087820 */ /* 0x000fe20000400000 */
[----:B------:R-:W-:-:S04]  /*03b0*/  FADD R6, RZ, -R15 ;  /* 0x8000000fff067221 */ /* 0x000fc80000000000 */
[----:B------:R-:W-:Y:S01]  /*03c0*/  FMUL R10, R6, 1.4426950216293334961 ;  /* 0x3fb8aa3b060a7820 */ /* 0x000fe20000400000 */
[----:B------:R-:W-:-:S04]  /*03d0*/  FSETP.GEU.AND P0, PT, R8, -126, PT ;  /* 0xc2fc00000800780b */ /* 0x000fc80003f0e000 */
[----:B------:R-:W-:-:S09]  /*03e0*/  FSETP.GEU.AND P4, PT, R10, -126, PT ;  /* 0xc2fc00000a00780b */ /* 0x000fd20003f8e000 */
[----:B------:R-:W-:-:S04]  /*03f0*/  @!P0 FMUL R8, R8, 0.5 ;  /* 0x3f00000008088820 */ /* 0x000fc80000400000 */
[----:B------:R-:W-:Y:S01]  /*0400*/  @!P4 FMUL R10, R10, 0.5 ;  /* 0x3f0000000a0ac820 */ /* 0x000fe20000400000 */
[----:B------:R-:W1:Y:S08]  /*0410*/  MUFU.EX2 R9, R8 ;  /* 0x0000000800097308 */ /* 0x000e700000000800 */
[----:B------:R3:W4:Y:S01]  /*0420*/  MUFU.EX2 R11, R10 ;  /* 0x0000000a000b7308 */ /* 0x0007220000000800 */
[----:B-1----:R-:W-:Y:S01]  /*0430*/  @!P0 FMUL R9, R9, R9 ;  /* 0x0000000909098220 */ /* 0x002fe20000400000 */
[----:B---3--:R-:W-:-:S03]  /*0440*/  HFMA2.MMA R10, -RZ, RZ, 1.625, 0 ;  /* 0x3e800000ff0a7435 */ /* 0x008fc600000001ff */
[----:B------:R-:W-:Y:S01]  /*0450*/  FADD R12, R9, 1 ;  /* 0x3f800000090c7421 */ /* 0x000fe20000000000 */
[----:B----4-:R-:W-:-:S04]  /*0460*/  @!P4 FMUL R11, R11, R11 ;  /* 0x0000000b0b0bc220 */ /* 0x010fc80000400000 */
[----:B------:R-:W-:Y:S01]  /*0470*/  FSETP.GT.AND P0, PT, R12, 8.50705917302346158658e+37, PT ;  /* 0x7e8000000c00780b */ /* 0x000fe20003f04000 */
[----:B------:R-:W-:-:S03]  /*0480*/  FADD R13, R11, 1 ;  /* 0x3f8000000b0d7421 */ /* 0x000fc60000000000 */
[----:B------:R-:W-:-:S09]  /*0490*/  FSEL R17, R10, 1, P0 ;  /* 0x3f8000000a117808 */ /* 0x000fd20000000000 */
[----:B------:R-:W-:-:S06]  /*04a0*/  @P0 FMUL R12, R12, 0.25 ;  /* 0x3e8000000c0c0820 */ /* 0x000fcc0000400000 */
[----:B------:R-:W1:Y:S02]  /*04b0*/  MUFU.RCP R12, R12 ;  /* 0x0000000c000c7308 */ /* 0x000e640000001000 */
[----:B-1----:R-:W-:-:S04]  /*04c0*/  FMUL R17, R12, R17 ;  /* 0x000000110c117220 */ /* 0x002fc80000400000 */
[----:B------:R-:W-:Y:S01]  /*04d0*/  FMUL R14, R17, R14 ;  /* 0x0000000e110e7220 */ /* 0x000fe20000400000 */
[----:B--2---:R-:W-:Y:S01]  /*04e0*/  FADD R6, RZ, -R2 ;  /* 0x80000002ff067221 */ /* 0x004fe20000000000 */
[----:B------:R-:W-:-:S03]  /*04f0*/  FADD R7, RZ, -R3 ;  /* 0x80000003ff077221 */ /* 0x000fc60000000000 */
[----:B------:R-:W-:Y:S01]  /*0500*/  FMUL R6, R6, 1.4426950216293334961 ;  /* 0x3fb8aa3b06067820 */ /* 0x000fe20000400000 */
[----:B------:R-:W-:-:S04]  /*0510*/  FMUL R7, R7, 1.4426950216293334961 ;  /* 0x3fb8aa3b07077820 */ /* 0x000fc80000400000 */
[----:B------:R-:W-:Y:S02]  /*0520*/  FSETP.GEU.AND P2, PT, R6, -126, PT ;  /* 0xc2fc00000600780b */ /* 0x000fe40003f4e000 */
[----:B------:R-:W-:-:S11]  /*0530*/  FSETP.GEU.AND P3, PT, R7, -126, PT ;  /* 0xc2fc00000700780b */ /* 0x000fd60003f6e000 */
[----:B------:R-:W-:Y:S02]  /*0540*/  @!P2 FMUL R6, R6, 0.5 ;  /* 0x3f0000000606a820 */ /* 0x000fe40000400000 */
[----:B------:R-:W-:Y:S02]  /*0550*/  @!P3 FMUL R7, R7, 0.5 ;  /* 0x3f0000000707b820 */ /* 0x000fe40000400000 */
[----:B------:R-:W1:Y:S08]  /*0560*/  MUFU.EX2 R4, R6 ;  /* 0x0000000600047308 */ /* 0x000e700000000800 */
[----:B------:R2:W3:Y:S01]  /*0570*/  MUFU.EX2 R5, R7 ;  /* 0x0000000700057308 */ /* 0x0004e20000000800 */
[----:B-1----:R-:W-:Y:S01]  /*0580*/  @!P2 FMUL R4, R4, R4 ;  /* 0x000000040404a220 */ /* 0x002fe20000400000 */
[----:B------:R-:W-:Y:S01]  /*0590*/  FSETP.GT.AND P2, PT, R13, 8.50705917302346158658e+37, PT ;  /* 0x7e8000000d00780b */ /* 0x000fe20003f44000 */
[----:B--2---:R-:W1:Y:S02]  /*05a0*/  LDC.64 R6, c[0x0][0x228] ;  /* 0x00008a00ff067b82 */ /* 0x004e640000000a00 */
[----:B------:R-:W-:Y:S01]  /*05b0*/  FADD R8, R4, 1 ;  /* 0x3f80000004087421 */ /* 0x000fe20000000000 */
[----:B------:R-:W-:Y:S01]  /*05c0*/  FSEL R16, R10, 1, P2 ;  /* 0x3f8000000a107808 */ /* 0x000fe20001000000 */
[----:B---3--:R-:W-:-:S03]  /*05d0*/  @!P3 FMUL R5, R5, R5 ;  /* 0x000000050505b220 */ /* 0x008fc60000400000 */
[----:B------:R-:W-:Y:S01]  /*05e0*/  FSETP.GT.AND P3, PT, R8, 8.50705917302346158658e+37, PT ;  /* 0x7e8000000800780b */ /* 0x000fe20003f64000 */
[----:B------:R-:W-:-:S03]  /*05f0*/  FADD R9, R5, 1 ;  /* 0x3f80000005097421 */ /* 0x000fc60000000000 */
[----:B------:R-:W-:Y:S01]  /*0600*/  FSEL R11, R10, 1, P3 ;  /* 0x3f8000000a0b7808 */ /* 0x000fe20001800000 */
[----:B------:R-:W-:Y:S01]  /*0610*/  @P2 FMUL R13, R13, 0.25 ;  /* 0x3e8000000d0d2820 */ /* 0x000fe20000400000 */
[----:B------:R-:W2:Y:S01]  /*0620*/  LDC.64 R4, c[0x0][0x230] ;  /* 0x00008c00ff047b82 */ /* 0x000ea20000000a00 */
[----:B------:R-:W-:-:S04]  /*0630*/  FSETP.GT.AND P4, PT, R9, 8.50705917302346158658e+37, PT ;  /* 0x7e8000000900780b */ /* 0x000fc80003f84000 */
[----:B------:R-:W3:Y:S01]  /*0640*/  MUFU.RCP R13, R13 ;  /* 0x0000000d000d7308 */ /* 0x000ee20000001000 */
[----:B------:R-:W-:Y:S01]  /*0650*/  FSEL R10, R10, 1, P4 ;  /* 0x3f8000000a0a7808 */ /* 0x000fe20002000000 */
[----:B------:R-:W-:Y:S01]  /*0660*/  @P3 FMUL R8, R8, 0.25 ;  /* 0x3e80000008083820 */ /* 0x000fe20000400000 */
[----:B-1----:R-:W-:-:S05]  /*0670*/  IMAD.WIDE R6, R0, 0x4, R6 ;  /* 0x0000000400067825 */ /* 0x002fca00078e0206 */
[----:B------:R-:W1:Y:S01]  /*0680*/  MUFU.RCP R8, R8 ;  /* 0x0000000800087308 */ /* 0x000e620000001000 */
[----:B------:R-:W-:Y:S01]  /*0690*/  @P4 FMUL R9, R9, 0.25 ;  /* 0x3e80000009094820 */ /* 0x000fe20000400000 */
[----:B------:R4:W-:Y:S01]  /*06a0*/  @!P1 STG.E.64 desc[UR4][R6.64], R2 ;  /* 0x0000000206009986 */ /* 0x0009e2000c101b04 */
[----:B---3--:R-:W-:-:S05]  /*06b0*/  FMUL R16, R13, R16 ;  /* 0x000000100d107220 */ /* 0x008fca0000400000 */
[----:B------:R-:W3:Y:S01]  /*06c0*/  MUFU.RCP R9, R9 ;  /* 0x0000000900097308 */ /* 0x000ee20000001000 */
[----:B------:R-:W-:Y:S01]  /*06d0*/  FMUL R15, R16, R15 ;  /* 0x0000000f100f7220 */ /* 0x000fe20000400000 */
[----:B--2---:R-:W-:-:S04]  /*06e0*/  IMAD.WIDE R4, R0, 0x4, R4 ;  /* 0x0000000400047825 */ /* 0x004fc800078e0204 */
[----:B-1----:R-:W-:-:S04]  /*06f0*/  FMUL R11, R8, R11 ;  /* 0x0000000b080b7220 */ /* 0x002fc80000400000 */
[----:B------:R-:W-:Y:S01]  /*0700*/  FMUL R11, R11, R2 ;  /* 0x000000020b0b7220 */ /* 0x000fe20000400000 */
[----:B---3--:R-:W-:-:S03]  /*0710*/  FMUL R10, R9, R10 ;  /* 0x0000000a090a7220 */ /* 0x008fc60000400000 */
[----:B------:R-:W-:Y:S01]  /*0720*/  FMUL R14, R11, R14 ;  /* 0x0000000e0b0e7220 */ /* 0x000fe20000400000 */
[----:B------:R-:W-:-:S04]  /*0730*/  FMUL R10, R10, R3 ;  /* 0x000000030a0a7220 */ /* 0x000fc80000400000 */
[----:B------:R-:W-:Y:S01]  /*0740*/  FMUL R15, R10, R15 ;  /* 0x0000000f0a0f7220 */ /* 0x000fe20000400000 */
[----:B----4-:R-:W-:Y:S06]  /*0750*/  @P1 EXIT ;  /* 0x000000000000194d */ /* 0x010fec0003800000 */
[----:B------:R-:W-:Y:S01]  /*0760*/  STG.E.64 desc[UR4][R4.64], R14 ;  /* 0x0000000e04007986 */ /* 0x000fe2000c101b04 */
[----:B------:R-:W-:Y:S05]  /*0770*/  EXIT ;  /* 0x000000000000794d */ /* 0x000fea0003800000 */
.L_x_1:
[----:B------:R-:W-:-:S00]  /*0780*/  BRA `(.L_x_1) ;  /* 0xfffffffc00fc7947 */ /* 0x000fc0000383ffff */
[----:B------:R-:W-:-:S00]  /*0790*/  NOP ;  /* 0x0000000000007918 */ /* 0x000fc00000000000 */
        /* <DEDUP_REMOVED lines=14> */
.L_x_2:


//--------------------- .nv.global.init           --------------------------
	.section	.nv.global.init,"aw",@progbits
.nv.global.init:
	.type		assertFunc_0,@object
	.size		assertFunc_0,(assertMessage_0 - assertFunc_0)
assertFunc_0:
        /*0000*/ 	.byte	0x75, 0x6e, 0x6b, 0x6e, 0x6f, 0x77, 0x6e, 0x00
	.type		assertMessage_0,@object
	.size		assertMessage_0,(assertFile_0 - assertMessage_0)
assertMessage_0:
        /*0008*/ 	.byte	0x69, 0x6e, 0x64, 0x65, 0x78, 0x20, 0x6f, 0x75, 0x74, 0x20, 0x6f, 0x66, 0x20, 0x62, 0x6f, 0x75
        /*0018*/ 	.byte	0x6e, 0x64, 0x73, 0x3a, 0x20, 0x30, 0x20, 0x3c, 0x3d, 0x20, 0x74, 0x6d, 0x70, 0x34, 0x20, 0x3c
        /*0028*/ 	.byte	0x20, 0x34, 0x00
	.type		assertFile_0,@object
	.size		assertFile_0,(.L_1 - assertFile_0)
assertFile_0:
        /*002b*/ 	.byte	0x69, 0x6e, 0x64, 0x75, 0x63, 0x74, 0x6f, 0x72, 0x5f, 0x63, 0x61, 0x63, 0x68, 0x65, 0x2f, 0x72
        /*003b*/ 	.byte	0x65, 0x2f, 0x63, 0x72, 0x65, 0x63, 0x70, 0x33, 0x68, 0x34, 0x79, 0x71, 0x65, 0x6a, 0x64, 0x36
        /*004b*/ 	.byte	0x78, 0x63, 0x36, 0x64, 0x66, 0x72, 0x78, 0x67, 0x68, 0x71, 0x68, 0x6b, 0x65, 0x34, 0x36, 0x71
        /*005b*/ 	.byte	0x6c, 0x32, 0x6d, 0x6f, 0x63, 0x68, 0x62, 0x68, 0x37, 0x68, 0x6f, 0x76, 0x66, 0x67, 0x74, 0x69
        /*006b*/ 	.byte	0x32, 0x74, 0x6e, 0x61, 0x33, 0x6b, 0x2e, 0x70, 0x79, 0x00
.L_1:


//--------------------- .nv.constant0.triton_poi_fused_embedding_mul_sigmoid_2 --------------------------
	.section	.nv.constant0.triton_poi_fused_embedding_mul_sigmoid_2,"a",@progbits
	.sectionflags	@""
	.align	4
.nv.constant0.triton_poi_fused_embedding_mul_sigmoid_2:
	.zero		572


//--------------------- SYMBOLS --------------------------

	.type		__assertfail,@function
